//
// Generated by NVIDIA NVVM Compiler
//
// Compiler Build ID: CL-36424714
// Cuda compilation tools, release 13.0, V13.0.88
// Based on NVVM 20.0.0
//

.version 9.0
.target sm_100
.address_size 64

	// .globl	_Z15processArrayGPUPfS_ii

.visible .entry _Z15processArrayGPUPfS_ii(
	.param .u64 .ptr .align 1 _Z15processArrayGPUPfS_ii_param_0,
	.param .u64 .ptr .align 1 _Z15processArrayGPUPfS_ii_param_1,
	.param .u32 _Z15processArrayGPUPfS_ii_param_2,
	.param .u32 _Z15processArrayGPUPfS_ii_param_3
)
{
	.reg .pred 	%p<2>;
	.reg .b32 	%r<6>;
	.reg .b32 	%f<3>;
	.reg .b64 	%rd<8>;

	ld.param.u64 	%rd1, [_Z15processArrayGPUPfS_ii_param_0];
	ld.param.u64 	%rd2, [_Z15processArrayGPUPfS_ii_param_1];
	ld.param.u32 	%r2, [_Z15processArrayGPUPfS_ii_param_2];
	mov.u32 	%r3, %ctaid.x;
	mov.u32 	%r4, %ntid.x;
	mov.u32 	%r5, %tid.x;
	mad.lo.s32 	%r1, %r3, %r4, %r5;
	setp.ge.s32 	%p1, %r1, %r2;
	@%p1 bra 	$L__BB0_2;
	cvta.to.global.u64 	%rd3, %rd1;
	cvta.to.global.u64 	%rd4, %rd2;
	mul.wide.s32 	%rd5, %r1, 4;
	add.s64 	%rd6, %rd3, %rd5;
	ld.global.f32 	%f1, [%rd6];
	add.f32 	%f2, %f1, %f1;
	add.s64 	%rd7, %rd4, %rd5;
	st.global.f32 	[%rd7], %f2;
$L__BB0_2:
	ret;

}


// ===== COMPILED SASS (sm_100) =====

	.target	sm_100

	.elftype	@"ET_EXEC"


//--------------------- .note.nv.tkinfo           --------------------------
	.section	.note.nv.tkinfo,"",@"SHT_NOTE"
	.sectionflags	@"SHF_NOTE_NV_TKINFO"
	.tkinfo
        /*0018*/ 	.word	0x00000002
        /*0030*/ 	.string	""
        /*0030*/ 	.string	"ptxas"
        /*0030*/ 	.string	"Cuda compilation tools, release 13.0, V13.0.88"
        /*0030*/ 	.string	"Build cuda_13.0.r13.0/compiler.36424714_0"
        /*0030*/ 	.string	"-arch sm_100 -m 64 "



//--------------------- .note.nv.cuinfo           --------------------------
	.section	.note.nv.cuinfo,"",@"SHT_NOTE"
	.sectionflags	@"SHF_NOTE_NV_CUINFO"
        /*0018*/ 	.short	0x0002
        /*001a*/ 	.short	0x0064
        /*001c*/ 	.short	0x0082
	.zero		2


//--------------------- .nv.info                  --------------------------
	.section	.nv.info,"",@"SHT_CUDA_INFO"
	.align	4


	//----- nvinfo : EIATTR_REGCOUNT
	.align		4
        /*0000*/ 	.byte	0x04, 0x2f
        /*0002*/ 	.short	(.L_1 - .L_0)
	.align		4
.L_0:
        /*0004*/ 	.word	index@(_Z15processArrayGPUPfS_ii)
        /*0008*/ 	.word	0x0000000a


	//----- nvinfo : EIATTR_FRAME_SIZE
	.align		4
.L_1:
        /*000c*/ 	.byte	0x04, 0x11
        /*000e*/ 	.short	(.L_3 - .L_2)
	.align		4
.L_2:
        /*0010*/ 	.word	index@(_Z15processArrayGPUPfS_ii)
        /*0014*/ 	.word	0x00000000


	//----- nvinfo : EIATTR_MIN_STACK_SIZE
	.align		4
.L_3:
        /*0018*/ 	.byte	0x04, 0x12
        /*001a*/ 	.short	(.L_5 - .L_4)
	.align		4
.L_4:
        /*001c*/ 	.word	index@(_Z15processArrayGPUPfS_ii)
        /*0020*/ 	.word	0x00000000
.L_5:


//--------------------- .nv.compat                --------------------------
	.section	.nv.compat,"",@"SHT_CUDA_COMPAT_INFO"
	.align	4
        /*0000*/ 	.byte	0x02, 0x09, 0x00, 0x00, 0x02, 0x02, 0x01, 0x00, 0x02, 0x05, 0x05, 0x00, 0x03, 0x07, 0x01, 0x01
        /*0010*/ 	.byte	0x02, 0x03, 0x00, 0x00, 0x02, 0x06, 0x01, 0x00, 0x04, 0x0b, 0x08, 0x00, 0x09, 0x00, 0x00, 0x00
        /*0020*/ 	.byte	0x00, 0x00, 0x00, 0x00


//--------------------- .nv.info._Z15processArrayGPUPfS_ii --------------------------
	.section	.nv.info._Z15processArrayGPUPfS_ii,"",@"SHT_CUDA_INFO"
	.sectionflags	@""
	.align	4


	//----- nvinfo : EIATTR_CUDA_API_VERSION
	.align		4
        /*0000*/ 	.byte	0x04, 0x37
        /*0002*/ 	.short	(.L_7 - .L_6)
.L_6:
        /*0004*/ 	.word	0x00000082


	//----- nvinfo : EIATTR_KPARAM_INFO
	.align		4
.L_7:
        /*0008*/ 	.byte	0x04, 0x17
        /*000a*/ 	.short	(.L_9 - .L_8)
.L_8:
        /*000c*/ 	.word	0x00000000
        /*0010*/ 	.short	0x0003
        /*0012*/ 	.short	0x0014
        /*0014*/ 	.byte	0x00, 0xf0, 0x11, 0x00


	//----- nvinfo : EIATTR_KPARAM_INFO
	.align		4
.L_9:
        /*0018*/ 	.byte	0x04, 0x17
        /*001a*/ 	.short	(.L_11 - .L_10)
.L_10:
        /*001c*/ 	.word	0x00000000
        /*0020*/ 	.short	0x0002
        /*0022*/ 	.short	0x0010
        /*0024*/ 	.byte	0x00, 0xf0, 0x11, 0x00


	//----- nvinfo : EIATTR_KPARAM_INFO
	.align		4
.L_11:
        /*0028*/ 	.byte	0x04, 0x17
        /*002a*/ 	.short	(.L_13 - .L_12)
.L_12:
        /*002c*/ 	.word	0x00000000
        /*0030*/ 	.short	0x0001
        /*0032*/ 	.short	0x0008
        /*0034*/ 	.byte	0x00, 0xf5, 0x21, 0x00


	//----- nvinfo : EIATTR_KPARAM_INFO
	.align		4
.L_13:
        /*0038*/ 	.byte	0x04, 0x17
        /*003a*/ 	.short	(.L_15 - .L_14)
.L_14:
        /*003c*/ 	.word	0x00000000
        /*0040*/ 	.short	0x0000
        /*0042*/ 	.short	0x0000
        /*0044*/ 	.byte	0x00, 0xf5, 0x21, 0x00


	//----- nvinfo : EIATTR_SPARSE_MMA_MASK
	.align		4
.L_15:
        /*0048*/ 	.byte	0x03, 0x50
        /*004a*/ 	.short	0x0000


	//----- nvinfo : EIATTR_MAXREG_COUNT
	.align		4
        /*004c*/ 	.byte	0x03, 0x1b
        /*004e*/ 	.short	0x00ff


	//----- nvinfo : EIATTR_MERCURY_ISA_VERSION
	.align		4
        /*0050*/ 	.byte	0x03, 0x5f
        /*0052*/ 	.short	0x0101


	//----- nvinfo : EIATTR_VRC_CTA_INIT_COUNT
	.align		4
        /*0054*/ 	.byte	0x02, 0x4a
	.zero		1
	.zero		1


	//----- nvinfo : EIATTR_EXIT_INSTR_OFFSETS
	.align		4
        /*0058*/ 	.byte	0x04, 0x1c
        /*005a*/ 	.short	(.L_17 - .L_16)


	//   ....[0]....
.L_16:
        /*005c*/ 	.word	0x00000070


	//   ....[1]....
        /*0060*/ 	.word	0x00000100


	//----- nvinfo : EIATTR_CBANK_PARAM_SIZE
	.align		4
.L_17:
        /*0064*/ 	.byte	0x03, 0x19
        /*0066*/ 	.short	0x0018


	//----- nvinfo : EIATTR_PARAM_CBANK
	.align		4
        /*0068*/ 	.byte	0x04, 0x0a
        /*006a*/ 	.short	(.L_19 - .L_18)
	.align		4
.L_18:
        /*006c*/ 	.word	index@(.nv.constant0._Z15processArrayGPUPfS_ii)
        /*0070*/ 	.short	0x0380
        /*0072*/ 	.short	0x0018


	//----- nvinfo : EIATTR_SW_WAR
	.align		4
.L_19:
        /*0074*/ 	.byte	0x04, 0x36
        /*0076*/ 	.short	(.L_21 - .L_20)
.L_20:
        /*0078*/ 	.word	0x00000008
.L_21:


//--------------------- .nv.callgraph             --------------------------
	.section	.nv.callgraph,"",@"SHT_CUDA_CALLGRAPH"
	.align	4
	.sectionentsize	8
	.align		4
        /*0000*/ 	.word	0x00000000
	.align		4
        /*0004*/ 	.word	0xffffffff
	.align		4
        /*0008*/ 	.word	0x00000000
	.align		4
        /*000c*/ 	.word	0xfffffffe
	.align		4
        /*0010*/ 	.word	0x00000000
	.align		4
        /*0014*/ 	.word	0xfffffffd
	.align		4
        /*0018*/ 	.word	0x00000000
	.align		4
        /*001c*/ 	.word	0xfffffffc


//--------------------- .text._Z15processArrayGPUPfS_ii --------------------------
	.section	.text._Z15processArrayGPUPfS_ii,"ax",@progbits
	.align	128
        .global         _Z15processArrayGPUPfS_ii
        .type           _Z15processArrayGPUPfS_ii,@function
        .size           _Z15processArrayGPUPfS_ii,(.L_x_1 - _Z15processArrayGPUPfS_ii)
        .other          _Z15processArrayGPUPfS_ii,@"STO_CUDA_ENTRY STV_DEFAULT"
_Z15processArrayGPUPfS_ii:
.text._Z15processArrayGPUPfS_ii:
[----:B------:R-:W-:Y:S01]  /*0000*/  LDC R1, c[0x0][0x37c] ;  /* 0x0000df00ff017b82 */ /* 0x000fe20000000800 */
[----:B------:R-:W0:Y:S07]  /*0010*/  S2R R0, SR_TID.X ;  /* 0x0000000000007919 */ /* 0x000e2e0000002100 */
[----:B------:R-:W0:Y:S01]  /*0020*/  S2UR UR4, SR_CTAID.X ;  /* 0x00000000000479c3 */ /* 0x000e220000002500 */
[----:B------:R-:W1:Y:S07]  /*0030*/  LDCU UR5, c[0x0][0x390] ;  /* 0x00007200ff0577ac */ /* 0x000e6e0008000800 */
[----:B------:R-:W0:Y:S02]  /*0040*/  LDC R7, c[0x0][0x360] ;  /* 0x0000d800ff077b82 */ /* 0x000e240000000800 */
[----:B0-----:R-:W-:-:S05]  /*0050*/  IMAD R7, R7, UR4, R0 ;  /* 0x0000000407077c24 */ /* 0x001fca000f8e0200 */
[----:B-1----:R-:W-:-:S13]  /*0060*/  ISETP.GE.AND P0, PT, R7, UR5, PT ;  /* 0x0000000507007c0c */ /* 0x002fda000bf06270 */
[----:B------:R-:W-:Y:S05]  /*0070*/  @P0 EXIT ;  /* 0x000000000000094d */ /* 0x000fea0003800000 */
[----:B------:R-:W0:Y:S01]  /*0080*/  LDC.64 R2, c[0x0][0x380] ;  /* 0x0000e000ff027b82 */ /* 0x000e220000000a00 */
[----:B------:R-:W1:Y:S07]  /*0090*/  LDCU.64 UR4, c[0x0][0x358] ;  /* 0x00006b00ff0477ac */ /* 0x000e6e0008000a00 */
[----:B------:R-:W2:Y:S01]  /*00a0*/  LDC.64 R4, c[0x0][0x388] ;  /* 0x0000e200ff047b82 */ /* 0x000ea20000000a00 */
[----:B0-----:R-:W-:-:S06]  /*00b0*/  IMAD.WIDE R2, R7, 0x4, R2 ;  /* 0x0000000407027825 */ /* 0x001fcc00078e0202 */
[----:B-1----:R-:W3:Y:S01]  /*00c0*/  LDG.E R2, desc[UR4][R2.64] ;  /* 0x0000000402027981 */ /* 0x002ee2000c1e1900 */
[----:B--2---:R-:W-:-:S04]  /*00d0*/  IMAD.WIDE R4, R7, 0x4, R4 ;  /* 0x0000000407047825 */ /* 0x004fc800078e0204 */
[----:B---3--:R-:W-:-:S05]  /*00e0*/  FADD R7, R2, R2 ;  /* 0x0000000202077221 */ /* 0x008fca0000000000 */
[----:B------:R-:W-:Y:S01]  /*00f0*/  STG.E desc[UR4][R4.64], R7 ;  /* 0x0000000704007986 */ /* 0x000fe2000c101904 */
[----:B------:R-:W-:Y:S05]  /*0100*/  EXIT ;  /* 0x000000000000794d */ /* 0x000fea0003800000 */
.L_x_0:
[----:B------:R-:W-:-:S00]  /*0110*/  BRA `(.L_x_0) ;  /* 0xfffffffc00fc7947 */ /* 0x000fc0000383ffff */
[----:B------:R-:W-:-:S00]  /*0120*/  NOP ;  /* 0x0000000000007918 */ /* 0x000fc00000000000 */
        /* <DEDUP_REMOVED lines=13> */
.L_x_1:


//--------------------- .nv.shared.reserved.0     --------------------------
	.section	.nv.shared.reserved.0,"aw",@nobits
	.weak		__nv_reservedSMEM_offset_0_alias
	.size		__nv_reservedSMEM_offset_0_alias, 0, 64
	.other		__nv_reservedSMEM_offset_0_alias,@"STO_CUDA_RESERVED_SHARED STV_DEFAULT"
__nv_reservedSMEM_offset_0_alias:
	.zero		0
	.zero		64


//--------------------- .nv.constant0._Z15processArrayGPUPfS_ii --------------------------
	.section	.nv.constant0._Z15processArrayGPUPfS_ii,"a",@progbits
	.sectionflags	@""
	.align	4
.nv.constant0._Z15processArrayGPUPfS_ii:
	.zero		920


//--------------------- SYMBOLS --------------------------

	.type		.nv.reservedSmem.offset0,@object
	.size		.nv.reservedSmem.offset0,0x4
